//
// Generated by NVIDIA NVVM Compiler
//
// Compiler Build ID: CL-36424714
// Cuda compilation tools, release 13.0, V13.0.88
// Based on NVVM 20.0.0
//

.version 9.0
.target sm_100
.address_size 64

	// .globl	_Z6matMulPfS_S_i

.visible .entry _Z6matMulPfS_S_i(
	.param .u64 .ptr .align 1 _Z6matMulPfS_S_i_param_0,
	.param .u64 .ptr .align 1 _Z6matMulPfS_S_i_param_1,
	.param .u64 .ptr .align 1 _Z6matMulPfS_S_i_param_2,
	.param .u32 _Z6matMulPfS_S_i_param_3
)
{
	.reg .pred 	%p<12>;
	.reg .b32 	%r<81>;
	.reg .b32 	%f<55>;
	.reg .b64 	%rd<48>;

	ld.param.u64 	%rd6, [_Z6matMulPfS_S_i_param_0];
	ld.param.u64 	%rd7, [_Z6matMulPfS_S_i_param_1];
	ld.param.u64 	%rd5, [_Z6matMulPfS_S_i_param_2];
	ld.param.u32 	%r44, [_Z6matMulPfS_S_i_param_3];
	cvta.to.global.u64 	%rd1, %rd7;
	cvta.to.global.u64 	%rd2, %rd6;
	mov.u32 	%r45, %ntid.x;
	mov.u32 	%r46, %ctaid.x;
	mov.u32 	%r47, %tid.x;
	mad.lo.s32 	%r1, %r45, %r46, %r47;
	mov.u32 	%r48, %ntid.y;
	mov.u32 	%r49, %ctaid.y;
	mul.lo.s32 	%r2, %r48, %r49;
	mov.u32 	%r3, %tid.y;
	add.s32 	%r50, %r2, %r3;
	max.s32 	%r51, %r1, %r50;
	setp.ge.s32 	%p1, %r51, %r44;
	setp.lt.s32 	%p2, %r44, 1;
	or.pred  	%p3, %p1, %p2;
	@%p3 bra 	$L__BB0_12;
	cvta.to.global.u64 	%rd8, %rd5;
	mul.lo.s32 	%r5, %r44, %r1;
	add.s32 	%r53, %r5, %r50;
	mul.wide.s32 	%rd9, %r53, 4;
	add.s64 	%rd3, %rd8, %rd9;
	ld.global.f32 	%f52, [%rd3];
	and.b32  	%r6, %r44, 7;
	setp.lt.u32 	%p4, %r44, 8;
	mov.b32 	%r79, 0;
	@%p4 bra 	$L__BB0_4;
	and.b32  	%r79, %r44, 2147483640;
	neg.s32 	%r77, %r79;
	shl.b32 	%r9, %r44, 3;
	mad.lo.s32 	%r75, %r44, 7, %r50;
	mad.lo.s32 	%r74, %r44, 6, %r50;
	mad.lo.s32 	%r73, %r44, 5, %r50;
	shl.b32 	%r54, %r44, 2;
	add.s32 	%r72, %r50, %r54;
	mad.lo.s32 	%r71, %r44, 3, %r50;
	shl.b32 	%r55, %r44, 1;
	add.s32 	%r70, %r50, %r55;
	add.s64 	%rd4, %rd1, 16;
	add.s32 	%r56, %r3, %r44;
	add.s32 	%r68, %r56, %r2;
	mov.u32 	%r69, %r5;
	mov.u32 	%r76, %r50;
$L__BB0_3:
	.pragma "nounroll";
	mul.wide.s32 	%rd10, %r69, 4;
	add.s64 	%rd11, %rd4, %rd10;
	mul.wide.u32 	%rd12, %r76, 4;
	add.s64 	%rd13, %rd2, %rd12;
	ld.global.f32 	%f9, [%rd13];
	ld.global.f32 	%f10, [%rd11+-16];
	fma.rn.f32 	%f11, %f9, %f10, %f52;
	st.global.f32 	[%rd3], %f11;
	mul.wide.u32 	%rd14, %r68, 4;
	add.s64 	%rd15, %rd2, %rd14;
	ld.global.f32 	%f12, [%rd15];
	ld.global.f32 	%f13, [%rd11+-12];
	fma.rn.f32 	%f14, %f12, %f13, %f11;
	st.global.f32 	[%rd3], %f14;
	mul.wide.u32 	%rd16, %r70, 4;
	add.s64 	%rd17, %rd2, %rd16;
	ld.global.f32 	%f15, [%rd17];
	ld.global.f32 	%f16, [%rd11+-8];
	fma.rn.f32 	%f17, %f15, %f16, %f14;
	st.global.f32 	[%rd3], %f17;
	mul.wide.u32 	%rd18, %r71, 4;
	add.s64 	%rd19, %rd2, %rd18;
	ld.global.f32 	%f18, [%rd19];
	ld.global.f32 	%f19, [%rd11+-4];
	fma.rn.f32 	%f20, %f18, %f19, %f17;
	st.global.f32 	[%rd3], %f20;
	mul.wide.u32 	%rd20, %r72, 4;
	add.s64 	%rd21, %rd2, %rd20;
	ld.global.f32 	%f21, [%rd21];
	ld.global.f32 	%f22, [%rd11];
	fma.rn.f32 	%f23, %f21, %f22, %f20;
	st.global.f32 	[%rd3], %f23;
	mul.wide.u32 	%rd22, %r73, 4;
	add.s64 	%rd23, %rd2, %rd22;
	ld.global.f32 	%f24, [%rd23];
	ld.global.f32 	%f25, [%rd11+4];
	fma.rn.f32 	%f26, %f24, %f25, %f23;
	st.global.f32 	[%rd3], %f26;
	mul.wide.u32 	%rd24, %r74, 4;
	add.s64 	%rd25, %rd2, %rd24;
	ld.global.f32 	%f27, [%rd25];
	ld.global.f32 	%f28, [%rd11+8];
	fma.rn.f32 	%f29, %f27, %f28, %f26;
	st.global.f32 	[%rd3], %f29;
	mul.wide.u32 	%rd26, %r75, 4;
	add.s64 	%rd27, %rd2, %rd26;
	ld.global.f32 	%f30, [%rd27];
	ld.global.f32 	%f31, [%rd11+12];
	fma.rn.f32 	%f52, %f30, %f31, %f29;
	st.global.f32 	[%rd3], %f52;
	add.s32 	%r77, %r77, 8;
	add.s32 	%r76, %r76, %r9;
	add.s32 	%r75, %r75, %r9;
	add.s32 	%r74, %r74, %r9;
	add.s32 	%r73, %r73, %r9;
	add.s32 	%r72, %r72, %r9;
	add.s32 	%r71, %r71, %r9;
	add.s32 	%r70, %r70, %r9;
	add.s32 	%r69, %r69, 8;
	add.s32 	%r68, %r68, %r9;
	setp.ne.s32 	%p5, %r77, 0;
	@%p5 bra 	$L__BB0_3;
$L__BB0_4:
	setp.eq.s32 	%p6, %r6, 0;
	@%p6 bra 	$L__BB0_12;
	and.b32  	%r38, %r44, 3;
	setp.lt.u32 	%p7, %r6, 4;
	@%p7 bra 	$L__BB0_7;
	mad.lo.s32 	%r57, %r79, %r44, %r50;
	mul.wide.u32 	%rd28, %r57, 4;
	add.s64 	%rd29, %rd2, %rd28;
	ld.global.f32 	%f32, [%rd29];
	add.s32 	%r58, %r79, %r5;
	mul.wide.s32 	%rd30, %r58, 4;
	add.s64 	%rd31, %rd1, %rd30;
	ld.global.f32 	%f33, [%rd31];
	fma.rn.f32 	%f34, %f32, %f33, %f52;
	st.global.f32 	[%rd3], %f34;
	add.s32 	%r59, %r57, %r44;
	mul.wide.u32 	%rd32, %r59, 4;
	add.s64 	%rd33, %rd2, %rd32;
	ld.global.f32 	%f35, [%rd33];
	ld.global.f32 	%f36, [%rd31+4];
	fma.rn.f32 	%f37, %f35, %f36, %f34;
	st.global.f32 	[%rd3], %f37;
	add.s32 	%r60, %r59, %r44;
	mul.wide.u32 	%rd34, %r60, 4;
	add.s64 	%rd35, %rd2, %rd34;
	ld.global.f32 	%f38, [%rd35];
	ld.global.f32 	%f39, [%rd31+8];
	fma.rn.f32 	%f40, %f38, %f39, %f37;
	st.global.f32 	[%rd3], %f40;
	add.s32 	%r61, %r60, %r44;
	mul.wide.u32 	%rd36, %r61, 4;
	add.s64 	%rd37, %rd2, %rd36;
	ld.global.f32 	%f41, [%rd37];
	ld.global.f32 	%f42, [%rd31+12];
	fma.rn.f32 	%f52, %f41, %f42, %f40;
	st.global.f32 	[%rd3], %f52;
	add.s32 	%r79, %r79, 4;
$L__BB0_7:
	setp.eq.s32 	%p8, %r38, 0;
	@%p8 bra 	$L__BB0_12;
	setp.eq.s32 	%p9, %r38, 1;
	@%p9 bra 	$L__BB0_10;
	mad.lo.s32 	%r62, %r79, %r44, %r50;
	mul.wide.u32 	%rd38, %r62, 4;
	add.s64 	%rd39, %rd2, %rd38;
	ld.global.f32 	%f43, [%rd39];
	add.s32 	%r63, %r79, %r5;
	mul.wide.s32 	%rd40, %r63, 4;
	add.s64 	%rd41, %rd1, %rd40;
	ld.global.f32 	%f44, [%rd41];
	fma.rn.f32 	%f45, %f43, %f44, %f52;
	st.global.f32 	[%rd3], %f45;
	add.s32 	%r64, %r62, %r44;
	mul.wide.u32 	%rd42, %r64, 4;
	add.s64 	%rd43, %rd2, %rd42;
	ld.global.f32 	%f46, [%rd43];
	ld.global.f32 	%f47, [%rd41+4];
	fma.rn.f32 	%f52, %f46, %f47, %f45;
	st.global.f32 	[%rd3], %f52;
	add.s32 	%r79, %r79, 2;
$L__BB0_10:
	and.b32  	%r65, %r44, 1;
	setp.eq.b32 	%p10, %r65, 1;
	not.pred 	%p11, %p10;
	@%p11 bra 	$L__BB0_12;
	mad.lo.s32 	%r66, %r79, %r44, %r50;
	mul.wide.u32 	%rd44, %r66, 4;
	add.s64 	%rd45, %rd2, %rd44;
	ld.global.f32 	%f48, [%rd45];
	add.s32 	%r67, %r79, %r5;
	mul.wide.s32 	%rd46, %r67, 4;
	add.s64 	%rd47, %rd1, %rd46;
	ld.global.f32 	%f49, [%rd47];
	fma.rn.f32 	%f50, %f48, %f49, %f52;
	st.global.f32 	[%rd3], %f50;
$L__BB0_12:
	ret;

}


// ===== COMPILED SASS (sm_100) =====

	.target	sm_100

	.elftype	@"ET_EXEC"


//--------------------- .note.nv.tkinfo           --------------------------
	.section	.note.nv.tkinfo,"",@"SHT_NOTE"
	.sectionflags	@"SHF_NOTE_NV_TKINFO"
	.tkinfo
        /*0018*/ 	.word	0x00000002
        /*0030*/ 	.string	""
        /*0030*/ 	.string	"ptxas"
        /*0030*/ 	.string	"Cuda compilation tools, release 13.0, V13.0.88"
        /*0030*/ 	.string	"Build cuda_13.0.r13.0/compiler.36424714_0"
        /*0030*/ 	.string	"-arch sm_100 -m 64 "



//--------------------- .note.nv.cuinfo           --------------------------
	.section	.note.nv.cuinfo,"",@"SHT_NOTE"
	.sectionflags	@"SHF_NOTE_NV_CUINFO"
        /*0018*/ 	.short	0x0002
        /*001a*/ 	.short	0x0064
        /*001c*/ 	.short	0x0082
	.zero		2


//--------------------- .nv.info                  --------------------------
	.section	.nv.info,"",@"SHT_CUDA_INFO"
	.align	4


	//----- nvinfo : EIATTR_REGCOUNT
	.align		4
        /*0000*/ 	.byte	0x04, 0x2f
        /*0002*/ 	.short	(.L_1 - .L_0)
	.align		4
.L_0:
        /*0004*/ 	.word	index@(_Z6matMulPfS_S_i)
        /*0008*/ 	.word	0x00000020


	//----- nvinfo : EIATTR_FRAME_SIZE
	.align		4
.L_1:
        /*000c*/ 	.byte	0x04, 0x11
        /*000e*/ 	.short	(.L_3 - .L_2)
	.align		4
.L_2:
        /*0010*/ 	.word	index@(_Z6matMulPfS_S_i)
        /*0014*/ 	.word	0x00000000


	//----- nvinfo : EIATTR_MIN_STACK_SIZE
	.align		4
.L_3:
        /*0018*/ 	.byte	0x04, 0x12
        /*001a*/ 	.short	(.L_5 - .L_4)
	.align		4
.L_4:
        /*001c*/ 	.word	index@(_Z6matMulPfS_S_i)
        /*0020*/ 	.word	0x00000000
.L_5:


//--------------------- .nv.compat                --------------------------
	.section	.nv.compat,"",@"SHT_CUDA_COMPAT_INFO"
	.align	4
        /*0000*/ 	.byte	0x02, 0x09, 0x00, 0x00, 0x02, 0x02, 0x01, 0x00, 0x02, 0x05, 0x05, 0x00, 0x03, 0x07, 0x01, 0x01
        /*0010*/ 	.byte	0x02, 0x03, 0x00, 0x00, 0x02, 0x06, 0x01, 0x00, 0x04, 0x0b, 0x08, 0x00, 0x09, 0x00, 0x00, 0x00
        /*0020*/ 	.byte	0x00, 0x00, 0x00, 0x00


//--------------------- .nv.info._Z6matMulPfS_S_i --------------------------
	.section	.nv.info._Z6matMulPfS_S_i,"",@"SHT_CUDA_INFO"
	.sectionflags	@""
	.align	4


	//----- nvinfo : EIATTR_CUDA_API_VERSION
	.align		4
        /*0000*/ 	.byte	0x04, 0x37
        /*0002*/ 	.short	(.L_7 - .L_6)
.L_6:
        /*0004*/ 	.word	0x00000082


	//----- nvinfo : EIATTR_KPARAM_INFO
	.align		4
.L_7:
        /*0008*/ 	.byte	0x04, 0x17
        /*000a*/ 	.short	(.L_9 - .L_8)
.L_8:
        /*000c*/ 	.word	0x00000000
        /*0010*/ 	.short	0x0003
        /*0012*/ 	.short	0x0018
        /*0014*/ 	.byte	0x00, 0xf0, 0x11, 0x00


	//----- nvinfo : EIATTR_KPARAM_INFO
	.align		4
.L_9:
        /*0018*/ 	.byte	0x04, 0x17
        /*001a*/ 	.short	(.L_11 - .L_10)
.L_10:
        /*001c*/ 	.word	0x00000000
        /*0020*/ 	.short	0x0002
        /*0022*/ 	.short	0x0010
        /*0024*/ 	.byte	0x00, 0xf5, 0x21, 0x00


	//----- nvinfo : EIATTR_KPARAM_INFO
	.align		4
.L_11:
        /*0028*/ 	.byte	0x04, 0x17
        /*002a*/ 	.short	(.L_13 - .L_12)
.L_12:
        /*002c*/ 	.word	0x00000000
        /*0030*/ 	.short	0x0001
        /*0032*/ 	.short	0x0008
        /*0034*/ 	.byte	0x00, 0xf5, 0x21, 0x00


	//----- nvinfo : EIATTR_KPARAM_INFO
	.align		4
.L_13:
        /*0038*/ 	.byte	0x04, 0x17
        /*003a*/ 	.short	(.L_15 - .L_14)
.L_14:
        /*003c*/ 	.word	0x00000000
        /*0040*/ 	.short	0x0000
        /*0042*/ 	.short	0x0000
        /*0044*/ 	.byte	0x00, 0xf5, 0x21, 0x00


	//----- nvinfo : EIATTR_SPARSE_MMA_MASK
	.align		4
.L_15:
        /*0048*/ 	.byte	0x03, 0x50
        /*004a*/ 	.short	0x0000


	//----- nvinfo : EIATTR_MAXREG_COUNT
	.align		4
        /*004c*/ 	.byte	0x03, 0x1b
        /*004e*/ 	.short	0x00ff


	//----- nvinfo : EIATTR_MERCURY_ISA_VERSION
	.align		4
        /*0050*/ 	.byte	0x03, 0x5f
        /*0052*/ 	.short	0x0101


	//----- nvinfo : EIATTR_VRC_CTA_INIT_COUNT
	.align		4
        /*0054*/ 	.byte	0x02, 0x4a
	.zero		1
	.zero		1


	//----- nvinfo : EIATTR_EXIT_INSTR_OFFSETS
	.align		4
        /*0058*/ 	.byte	0x04, 0x1c
        /*005a*/ 	.short	(.L_17 - .L_16)


	//   ....[0]....
.L_16:
        /*005c*/ 	.word	0x000000e0


	//   ....[1]....
        /*0060*/ 	.word	0x00000600


	//   ....[2]....
        /*0064*/ 	.word	0x00000820


	//   ....[3]....
        /*0068*/ 	.word	0x00000980


	//   ....[4]....
        /*006c*/ 	.word	0x00000a30


	//----- nvinfo : EIATTR_CBANK_PARAM_SIZE
	.align		4
.L_17:
        /*0070*/ 	.byte	0x03, 0x19
        /*0072*/ 	.short	0x001c


	//----- nvinfo : EIATTR_PARAM_CBANK
	.align		4
        /*0074*/ 	.byte	0x04, 0x0a
        /*0076*/ 	.short	(.L_19 - .L_18)
	.align		4
.L_18:
        /*0078*/ 	.word	index@(.nv.constant0._Z6matMulPfS_S_i)
        /*007c*/ 	.short	0x0380
        /*007e*/ 	.short	0x001c


	//----- nvinfo : EIATTR_SW_WAR
	.align		4
.L_19:
        /*0080*/ 	.byte	0x04, 0x36
        /*0082*/ 	.short	(.L_21 - .L_20)
.L_20:
        /*0084*/ 	.word	0x00000008
.L_21:


//--------------------- .nv.callgraph             --------------------------
	.section	.nv.callgraph,"",@"SHT_CUDA_CALLGRAPH"
	.align	4
	.sectionentsize	8
	.align		4
        /*0000*/ 	.word	0x00000000
	.align		4
        /*0004*/ 	.word	0xffffffff
	.align		4
        /*0008*/ 	.word	0x00000000
	.align		4
        /*000c*/ 	.word	0xfffffffe
	.align		4
        /*0010*/ 	.word	0x00000000
	.align		4
        /*0014*/ 	.word	0xfffffffd
	.align		4
        /*0018*/ 	.word	0x00000000
	.align		4
        /*001c*/ 	.word	0xfffffffc


//--------------------- .text._Z6matMulPfS_S_i    --------------------------
	.section	.text._Z6matMulPfS_S_i,"ax",@progbits
	.align	128
        .global         _Z6matMulPfS_S_i
        .type           _Z6matMulPfS_S_i,@function
        .size           _Z6matMulPfS_S_i,(.L_x_5 - _Z6matMulPfS_S_i)
        .other          _Z6matMulPfS_S_i,@"STO_CUDA_ENTRY STV_DEFAULT"
_Z6matMulPfS_S_i:
.text._Z6matMulPfS_S_i:
[----:B------:R-:W-:Y:S01]  /*0000*/  LDC R1, c[0x0][0x37c] ;  /* 0x0000df00ff017b82 */ /* 0x000fe20000000800 */
[----:B------:R-:W0:Y:S07]  /*0010*/  S2R R2, SR_CTAID.X ;  /* 0x0000000000027919 */ /* 0x000e2e0000002500 */
[----:B------:R-:W1:Y:S01]  /*0020*/  S2UR UR5, SR_CTAID.Y ;  /* 0x00000000000579c3 */ /* 0x000e620000002600 */
[----:B------:R-:W0:Y:S01]  /*0030*/  LDCU UR6, c[0x0][0x360] ;  /* 0x00006c00ff0677ac */ /* 0x000e220008000800 */
[----:B------:R-:W0:Y:S01]  /*0040*/  S2R R3, SR_TID.X ;  /* 0x0000000000037919 */ /* 0x000e220000002100 */
[----:B------:R-:W1:Y:S01]  /*0050*/  LDCU UR4, c[0x0][0x364] ;  /* 0x00006c80ff0477ac */ /* 0x000e620008000800 */
[----:B------:R-:W2:Y:S04]  /*0060*/  S2R R29, SR_TID.Y ;  /* 0x00000000001d7919 */ /* 0x000ea80000002200 */
[----:B------:R-:W3:Y:S01]  /*0070*/  LDC R0, c[0x0][0x398] ;  /* 0x0000e600ff007b82 */ /* 0x000ee20000000800 */
[----:B-1----:R-:W-:Y:S01]  /*0080*/  UIMAD UR4, UR4, UR5, URZ ;  /* 0x00000005040472a4 */ /* 0x002fe2000f8e02ff */
[----:B---3--:R-:W-:Y:S01]  /*0090*/  ISETP.GE.AND P0, PT, R0, 0x1, PT ;  /* 0x000000010000780c */ /* 0x008fe20003f06270 */
[----:B0-----:R-:W-:-:S04]  /*00a0*/  IMAD R2, R2, UR6, R3 ;  /* 0x0000000602027c24 */ /* 0x001fc8000f8e0203 */
[----:B--2---:R-:W-:-:S04]  /*00b0*/  IADD3 R3, PT, PT, R29, UR4, RZ ;  /* 0x000000041d037c10 */ /* 0x004fc8000fffe0ff */
[----:B------:R-:W-:-:S04]  /*00c0*/  VIMNMX R5, PT, PT, R2, R3, !PT ;  /* 0x0000000302057248 */ /* 0x000fc80007fe0100 */
[----:B------:R-:W-:-:S13]  /*00d0*/  ISETP.GE.OR P0, PT, R5, R0, !P0 ;  /* 0x000000000500720c */ /* 0x000fda0004706670 */
[----:B------:R-:W-:Y:S05]  /*00e0*/  @P0 EXIT ;  /* 0x000000000000094d */ /* 0x000fea0003800000 */
[----:B------:R-:W0:Y:S01]  /*00f0*/  LDC.64 R14, c[0x0][0x390] ;  /* 0x0000e400ff0e7b82 */ /* 0x000e220000000a00 */
[----:B------:R-:W1:Y:S01]  /*0100*/  LDCU.64 UR8, c[0x0][0x358] ;  /* 0x00006b00ff0877ac */ /* 0x000e620008000a00 */
[----:B------:R-:W-:Y:S01]  /*0110*/  IMAD R2, R2, R0, RZ ;  /* 0x0000000002027224 */ /* 0x000fe200078e02ff */
[C---:B------:R-:W-:Y:S02]  /*0120*/  ISETP.GE.U32.AND P1, PT, R0.reuse, 0x8, PT ;  /* 0x000000080000780c */ /* 0x040fe40003f26070 */
[----:B------:R-:W-:Y:S02]  /*0130*/  LOP3.LUT R4, R0, 0x7, RZ, 0xc0, !PT ;  /* 0x0000000700047812 */ /* 0x000fe400078ec0ff */
[----:B------:R-:W-:Y:S02]  /*0140*/  IADD3 R5, PT, PT, R3, R2, RZ ;  /* 0x0000000203057210 */ /* 0x000fe40007ffe0ff */
[----:B------:R-:W-:-:S03]  /*0150*/  ISETP.NE.AND P0, PT, R4, RZ, PT ;  /* 0x000000ff0400720c */ /* 0x000fc60003f05270 */
[----:B0-----:R-:W-:-:S04]  /*0160*/  IMAD.WIDE R14, R5, 0x4, R14 ;  /* 0x00000004050e7825 */ /* 0x001fc800078e020e */
[----:B------:R-:W-:Y:S01]  /*0170*/  HFMA2 R5, -RZ, RZ, 0, 0 ;  /* 0x00000000ff057431 */ /* 0x000fe200000001ff */
[----:B-1----:R0:W5:Y:S01]  /*0180*/  LDG.E R12, desc[UR8][R14.64] ;  /* 0x000000080e0c7981 */ /* 0x002162000c1e1900 */
[----:B------:R-:W-:Y:S05]  /*0190*/  @!P1 BRA `(.L_x_0) ;  /* 0x0000000400189947 */ /* 0x000fea0003800000 */
[----:B------:R-:W1:Y:S01]  /*01a0*/  LDCU.64 UR6, c[0x0][0x388] ;  /* 0x00007100ff0677ac */ /* 0x000e620008000a00 */
[C---:B------:R-:W-:Y:S01]  /*01b0*/  LOP3.LUT R5, R0.reuse, 0x7ffffff8, RZ, 0xc0, !PT ;  /* 0x7ffffff800057812 */ /* 0x040fe200078ec0ff */
[C---:B------:R-:W-:Y:S01]  /*01c0*/  IMAD R10, R0.reuse, 0x7, R3 ;  /* 0x00000007000a7824 */ /* 0x040fe200078e0203 */
[C---:B------:R-:W-:Y:S01]  /*01d0*/  IADD3 R29, PT, PT, R0.reuse, UR4, R29 ;  /* 0x00000004001d7c10 */ /* 0x040fe2000fffe01d */
[C-C-:B------:R-:W-:Y:S01]  /*01e0*/  IMAD R9, R0.reuse, 0x6, R3.reuse ;  /* 0x0000000600097824 */ /* 0x140fe200078e0203 */
[CC--:B------:R-:W-:Y:S01]  /*01f0*/  LEA R13, R0.reuse, R3.reuse, 0x2 ;  /* 0x00000003000d7211 */ /* 0x0c0fe200078e10ff */
[C-C-:B------:R-:W-:Y:S01]  /*0200*/  IMAD R11, R0.reuse, 0x5, R3.reuse ;  /* 0x00000005000b7824 */ /* 0x140fe200078e0203 */
[CC--:B------:R-:W-:Y:S01]  /*0210*/  LEA R27, R0.reuse, R3.reuse, 0x1 ;  /* 0x00000003001b7211 */ /* 0x0c0fe200078e08ff */
[----:B------:R-:W-:Y:S01]  /*0220*/  IMAD R25, R0, 0x3, R3 ;  /* 0x0000000300197824 */ /* 0x000fe200078e0203 */
[----:B------:R-:W-:Y:S02]  /*0230*/  MOV R7, R2 ;  /* 0x0000000200077202 */ /* 0x000fe40000000f00 */
[----:B------:R-:W-:-:S02]  /*0240*/  MOV R8, R3 ;  /* 0x0000000300087202 */ /* 0x000fc40000000f00 */
[----:B------:R-:W-:Y:S01]  /*0250*/  IADD3 R6, PT, PT, -R5, RZ, RZ ;  /* 0x000000ff05067210 */ /* 0x000fe20007ffe1ff */
[----:B-1----:R-:W-:-:S04]  /*0260*/  UIADD3 UR5, UP0, UPT, UR6, 0x10, URZ ;  /* 0x0000001006057890 */ /* 0x002fc8000ff1e0ff */
[----:B------:R-:W-:-:S12]  /*0270*/  UIADD3.X UR6, UPT, UPT, URZ, UR7, URZ, UP0, !UPT ;  /* 0x00000007ff067290 */ /* 0x000fd800087fe4ff */
.L_x_1:
[----:B------:R-:W1:Y:S01]  /*0280*/  LDC.64 R16, c[0x0][0x380] ;  /* 0x0000e000ff107b82 */ /* 0x000e620000000a00 */
[----:B------:R-:W-:Y:S02]  /*0290*/  MOV R20, UR5 ;  /* 0x0000000500147c02 */ /* 0x000fe40008000f00 */
[----:B------:R-:W-:-:S03]  /*02a0*/  MOV R21, UR6 ;  /* 0x0000000600157c02 */ /* 0x000fc60008000f00 */
[----:B------:R-:W-:-:S05]  /*02b0*/  IMAD.WIDE R20, R7, 0x4, R20 ;  /* 0x0000000407147825 */ /* 0x000fca00078e0214 */
[----:B--2---:R-:W2:Y:S01]  /*02c0*/  LDG.E R22, desc[UR8][R20.64+-0x10] ;  /* 0xfffff00814167981 */ /* 0x004ea2000c1e1900 */
[----:B-1----:R-:W-:-:S06]  /*02d0*/  IMAD.WIDE.U32 R18, R8, 0x4, R16 ;  /* 0x0000000408127825 */ /* 0x002fcc00078e0010 */
[----:B------:R-:W2:Y:S02]  /*02e0*/  LDG.E R19, desc[UR8][R18.64] ;  /* 0x0000000812137981 */ /* 0x000ea4000c1e1900 */
[----:B--2--5:R-:W-:Y:S01]  /*02f0*/  FFMA R12, R19, R22, R12 ;  /* 0x00000016130c7223 */ /* 0x024fe2000000000c */
[----:B------:R-:W-:-:S04]  /*0300*/  IMAD.WIDE.U32 R18, R29, 0x4, R16 ;  /* 0x000000041d127825 */ /* 0x000fc800078e0010 */
[----:B------:R1:W-:Y:S04]  /*0310*/  STG.E desc[UR8][R14.64], R12 ;  /* 0x0000000c0e007986 */ /* 0x0003e8000c101908 */
[----:B------:R-:W2:Y:S04]  /*0320*/  LDG.E R23, desc[UR8][R18.64] ;  /* 0x0000000812177981 */ /* 0x000ea8000c1e1900 */
[----:B------:R-:W2:Y:S02]  /*0330*/  LDG.E R22, desc[UR8][R20.64+-0xc] ;  /* 0xfffff40814167981 */ /* 0x000ea4000c1e1900 */
[----:B--2---:R-:W-:Y:S01]  /*0340*/  FFMA R24, R23, R22, R12 ;  /* 0x0000001617187223 */ /* 0x004fe2000000000c */
[----:B------:R-:W-:-:S04]  /*0350*/  IMAD.WIDE.U32 R22, R27, 0x4, R16 ;  /* 0x000000041b167825 */ /* 0x000fc800078e0010 */
[----:B------:R2:W-:Y:S04]  /*0360*/  STG.E desc[UR8][R14.64], R24 ;  /* 0x000000180e007986 */ /* 0x0005e8000c101908 */
[----:B------:R-:W3:Y:S04]  /*0370*/  LDG.E R23, desc[UR8][R22.64] ;  /* 0x0000000816177981 */ /* 0x000ee8000c1e1900 */
[----:B------:R-:W3:Y:S02]  /*0380*/  LDG.E R26, desc[UR8][R20.64+-0x8] ;  /* 0xfffff808141a7981 */ /* 0x000ee4000c1e1900 */
[----:B---3--:R-:W-:Y:S01]  /*0390*/  FFMA R26, R23, R26, R24 ;  /* 0x0000001a171a7223 */ /* 0x008fe20000000018 */
[----:B------:R-:W-:-:S04]  /*03a0*/  IMAD.WIDE.U32 R22, R25, 0x4, R16 ;  /* 0x0000000419167825 */ /* 0x000fc800078e0010 */
[----:B------:R3:W-:Y:S04]  /*03b0*/  STG.E desc[UR8][R14.64], R26 ;  /* 0x0000001a0e007986 */ /* 0x0007e8000c101908 */
[----:B-1----:R-:W4:Y:S04]  /*03c0*/  LDG.E R12, desc[UR8][R22.64] ;  /* 0x00000008160c7981 */ /* 0x002f28000c1e1900 */
[----:B------:R-:W4:Y:S02]  /*03d0*/  LDG.E R19, desc[UR8][R20.64+-0x4] ;  /* 0xfffffc0814137981 */ /* 0x000f24000c1e1900 */
[----:B----4-:R-:W-:Y:S01]  /*03e0*/  FFMA R12, R12, R19, R26 ;  /* 0x000000130c0c7223 */ /* 0x010fe2000000001a */
[----:B------:R-:W-:-:S04]  /*03f0*/  IMAD.WIDE.U32 R18, R13, 0x4, R16 ;  /* 0x000000040d127825 */ /* 0x000fc800078e0010 */
[----:B------:R1:W-:Y:S04]  /*0400*/  STG.E desc[UR8][R14.64], R12 ;  /* 0x0000000c0e007986 */ /* 0x0003e8000c101908 */
[----:B------:R-:W4:Y:S04]  /*0410*/  LDG.E R19, desc[UR8][R18.64] ;  /* 0x0000000812137981 */ /* 0x000f28000c1e1900 */
[----:B--2---:R-:W4:Y:S02]  /*0420*/  LDG.E R24, desc[UR8][R20.64] ;  /* 0x0000000814187981 */ /* 0x004f24000c1e1900 */
[----:B----4-:R-:W-:Y:S01]  /*0430*/  FFMA R24, R19, R24, R12 ;  /* 0x0000001813187223 */ /* 0x010fe2000000000c */
[----:B------:R-:W-:-:S04]  /*0440*/  IMAD.WIDE.U32 R18, R11, 0x4, R16 ;  /* 0x000000040b127825 */ /* 0x000fc800078e0010 */
[----:B------:R2:W-:Y:S04]  /*0450*/  STG.E desc[UR8][R14.64], R24 ;  /* 0x000000180e007986 */ /* 0x0005e8000c101908 */
[----:B---3--:R-:W3:Y:S04]  /*0460*/  LDG.E R26, desc[UR8][R18.64] ;  /* 0x00000008121a7981 */ /* 0x008ee8000c1e1900 */
[----:B------:R-:W3:Y:S02]  /*0470*/  LDG.E R23, desc[UR8][R20.64+0x4] ;  /* 0x0000040814177981 */ /* 0x000ee4000c1e1900 */
[----:B---3--:R-:W-:Y:S01]  /*0480*/  FFMA R26, R26, R23, R24 ;  /* 0x000000171a1a7223 */ /* 0x008fe20000000018 */
[----:B------:R-:W-:-:S04]  /*0490*/  IMAD.WIDE.U32 R22, R9, 0x4, R16 ;  /* 0x0000000409167825 */ /* 0x000fc800078e0010 */
[----:B------:R2:W-:Y:S04]  /*04a0*/  STG.E desc[UR8][R14.64], R26 ;  /* 0x0000001a0e007986 */ /* 0x0005e8000c101908 */
[----:B------:R-:W3:Y:S04]  /*04b0*/  LDG.E R23, desc[UR8][R22.64] ;  /* 0x0000000816177981 */ /* 0x000ee8000c1e1900 */
[----:B-1----:R-:W3:Y:S01]  /*04c0*/  LDG.E R12, desc[UR8][R20.64+0x8] ;  /* 0x00000808140c7981 */ /* 0x002ee2000c1e1900 */
[----:B------:R-:W-:Y:S01]  /*04d0*/  IMAD.WIDE.U32 R16, R10, 0x4, R16 ;  /* 0x000000040a107825 */ /* 0x000fe200078e0010 */
[----:B------:R-:W-:-:S03]  /*04e0*/  IADD3 R6, PT, PT, R6, 0x8, RZ ;  /* 0x0000000806067810 */ /* 0x000fc60007ffe0ff */
[----:B---3--:R-:W-:-:S05]  /*04f0*/  FFMA R28, R23, R12, R26 ;  /* 0x0000000c171c7223 */ /* 0x008fca000000001a */
[----:B------:R2:W-:Y:S04]  /*0500*/  STG.E desc[UR8][R14.64], R28 ;  /* 0x0000001c0e007986 */ /* 0x0005e8000c101908 */
[----:B------:R-:W3:Y:S04]  /*0510*/  LDG.E R17, desc[UR8][R16.64] ;  /* 0x0000000810117981 */ /* 0x000ee8000c1e1900 */
[----:B------:R-:W3:Y:S01]  /*0520*/  LDG.E R12, desc[UR8][R20.64+0xc] ;  /* 0x00000c08140c7981 */ /* 0x000ee2000c1e1900 */
[----:B------:R-:W-:Y:S02]  /*0530*/  ISETP.NE.AND P1, PT, R6, RZ, PT ;  /* 0x000000ff0600720c */ /* 0x000fe40003f25270 */
[----:B------:R-:W-:-:S02]  /*0540*/  LEA R8, R0, R8, 0x3 ;  /* 0x0000000800087211 */ /* 0x000fc400078e18ff */
[C---:B------:R-:W-:Y:S02]  /*0550*/  LEA R10, R0.reuse, R10, 0x3 ;  /* 0x0000000a000a7211 */ /* 0x040fe400078e18ff */
[C---:B------:R-:W-:Y:S02]  /*0560*/  LEA R9, R0.reuse, R9, 0x3 ;  /* 0x0000000900097211 */ /* 0x040fe400078e18ff */
[C---:B------:R-:W-:Y:S02]  /*0570*/  LEA R11, R0.reuse, R11, 0x3 ;  /* 0x0000000b000b7211 */ /* 0x040fe400078e18ff */
[C---:B------:R-:W-:Y:S02]  /*0580*/  LEA R13, R0.reuse, R13, 0x3 ;  /* 0x0000000d000d7211 */ /* 0x040fe400078e18ff */
[C---:B------:R-:W-:Y:S02]  /*0590*/  LEA R25, R0.reuse, R25, 0x3 ;  /* 0x0000001900197211 */ /* 0x040fe400078e18ff */
[----:B------:R-:W-:-:S02]  /*05a0*/  LEA R27, R0, R27, 0x3 ;  /* 0x0000001b001b7211 */ /* 0x000fc400078e18ff */
[----:B------:R-:W-:Y:S02]  /*05b0*/  LEA R29, R0, R29, 0x3 ;  /* 0x0000001d001d7211 */ /* 0x000fe400078e18ff */
[----:B------:R-:W-:Y:S01]  /*05c0*/  IADD3 R7, PT, PT, R7, 0x8, RZ ;  /* 0x0000000807077810 */ /* 0x000fe20007ffe0ff */
[----:B---3--:R-:W-:-:S05]  /*05d0*/  FFMA R12, R17, R12, R28 ;  /* 0x0000000c110c7223 */ /* 0x008fca000000001c */
[----:B------:R2:W-:Y:S01]  /*05e0*/  STG.E desc[UR8][R14.64], R12 ;  /* 0x0000000c0e007986 */ /* 0x0005e2000c101908 */
[----:B------:R-:W-:Y:S05]  /*05f0*/  @P1 BRA `(.L_x_1) ;  /* 0xfffffffc00201947 */ /* 0x000fea000383ffff */
.L_x_0:
[----:B------:R-:W-:Y:S05]  /*0600*/  @!P0 EXIT ;  /* 0x000000000000894d */ /* 0x000fea0003800000 */
[----:B------:R-:W-:Y:S02]  /*0610*/  ISETP.GE.U32.AND P0, PT, R4, 0x4, PT ;  /* 0x000000040400780c */ /* 0x000fe40003f06070 */
[----:B------:R-:W-:-:S04]  /*0620*/  LOP3.LUT R18, R0, 0x3, RZ, 0xc0, !PT ;  /* 0x0000000300127812 */ /* 0x000fc800078ec0ff */
[----:B------:R-:W-:-:S07]  /*0630*/  ISETP.NE.AND P1, PT, R18, RZ, PT ;  /* 0x000000ff1200720c */ /* 0x000fce0003f25270 */
[----:B------:R-:W-:Y:S06]  /*0640*/  @!P0 BRA `(.L_x_2) ;  /* 0x0000000000748947 */ /* 0x000fec0003800000 */
[----:B------:R-:W1:Y:S01]  /*0650*/  LDC.64 R6, c[0x0][0x380] ;  /* 0x0000e000ff067b82 */ /* 0x000e620000000a00 */
[----:B------:R-:W-:Y:S01]  /*0660*/  IMAD R13, R5, R0, R3 ;  /* 0x00000000050d7224 */ /* 0x000fe200078e0203 */
[----:B------:R-:W-:-:S06]  /*0670*/  IADD3 R17, PT, PT, R2, R5, RZ ;  /* 0x0000000502117210 */ /* 0x000fcc0007ffe0ff */
[----:B------:R-:W3:Y:S01]  /*0680*/  LDC.64 R8, c[0x0][0x388] ;  /* 0x0000e200ff087b82 */ /* 0x000ee20000000a00 */
[----:B-1----:R-:W-:-:S06]  /*0690*/  IMAD.WIDE.U32 R10, R13, 0x4, R6 ;  /* 0x000000040d0a7825 */ /* 0x002fcc00078e0006 */
[----:B------:R-:W4:Y:S01]  /*06a0*/  LDG.E R11, desc[UR8][R10.64] ;  /* 0x000000080a0b7981 */ /* 0x000f22000c1e1900 */
[----:B---3--:R-:W-:-:S05]  /*06b0*/  IMAD.WIDE R8, R17, 0x4, R8 ;  /* 0x0000000411087825 */ /* 0x008fca00078e0208 */
[----:B------:R-:W4:Y:S01]  /*06c0*/  LDG.E R4, desc[UR8][R8.64] ;  /* 0x0000000808047981 */ /* 0x000f22000c1e1900 */
[----:B------:R-:W-:Y:S01]  /*06d0*/  IADD3 R17, PT, PT, R13, R0, RZ ;  /* 0x000000000d117210 */ /* 0x000fe20007ffe0ff */
[----:B----45:R-:W-:-:S04]  /*06e0*/  FFMA R19, R11, R4, R12 ;  /* 0x000000040b137223 */ /* 0x030fc8000000000c */
[C---:B--2---:R-:W-:Y:S01]  /*06f0*/  IMAD.WIDE.U32 R12, R17.reuse, 0x4, R6 ;  /* 0x00000004110c7825 */ /* 0x044fe200078e0006 */
[----:B------:R1:W-:Y:S05]  /*0700*/  STG.E desc[UR8][R14.64], R19 ;  /* 0x000000130e007986 */ /* 0x0003ea000c101908 */
[----:B------:R-:W2:Y:S04]  /*0710*/  LDG.E R12, desc[UR8][R12.64] ;  /* 0x000000080c0c7981 */ /* 0x000ea8000c1e1900 */
[----:B------:R-:W2:Y:S01]  /*0720*/  LDG.E R4, desc[UR8][R8.64+0x4] ;  /* 0x0000040808047981 */ /* 0x000ea2000c1e1900 */
[----:B------:R-:W-:-:S05]  /*0730*/  IADD3 R23, PT, PT, R17, R0, RZ ;  /* 0x0000000011177210 */ /* 0x000fca0007ffe0ff */
[----:B------:R-:W-:-:S04]  /*0740*/  IMAD.WIDE.U32 R16, R23, 0x4, R6 ;  /* 0x0000000417107825 */ /* 0x000fc800078e0006 */
[----:B--2---:R-:W-:-:S05]  /*0750*/  FFMA R21, R12, R4, R19 ;  /* 0x000000040c157223 */ /* 0x004fca0000000013 */
[----:B------:R1:W-:Y:S04]  /*0760*/  STG.E desc[UR8][R14.64], R21 ;  /* 0x000000150e007986 */ /* 0x0003e8000c101908 */
        /* <DEDUP_REMOVED lines=8> */
[----:B------:R-:W-:Y:S01]  /*07f0*/  IADD3 R5, PT, PT, R5, 0x4, RZ ;  /* 0x0000000405057810 */ /* 0x000fe20007ffe0ff */
[----:B--2---:R-:W-:-:S05]  /*0800*/  FFMA R12, R6, R12, R11 ;  /* 0x0000000c060c7223 */ /* 0x004fca000000000b */
[----:B------:R1:W-:Y:S02]  /*0810*/  STG.E desc[UR8][R14.64], R12 ;  /* 0x0000000c0e007986 */ /* 0x0003e4000c101908 */
.L_x_2:
[----:B------:R-:W-:Y:S05]  /*0820*/  @!P1 EXIT ;  /* 0x000000000000994d */ /* 0x000fea0003800000 */
[----:B------:R-:W-:Y:S02]  /*0830*/  ISETP.NE.AND P0, PT, R18, 0x1, PT ;  /* 0x000000011200780c */ /* 0x000fe40003f05270 */
[----:B------:R-:W-:-:S04]  /*0840*/  LOP3.LUT R4, R0, 0x1, RZ, 0xc0, !PT ;  /* 0x0000000100047812 */ /* 0x000fc800078ec0ff */
[----:B------:R-:W-:-:S07]  /*0850*/  ISETP.NE.U32.AND P1, PT, R4, 0x1, PT ;  /* 0x000000010400780c */ /* 0x000fce0003f25070 */
        /* <DEDUP_REMOVED lines=9> */
[----:B------:R-:W-:-:S05]  /*08f0*/  IADD3 R17, PT, PT, R13, R0, RZ ;  /* 0x000000000d117210 */ /* 0x000fca0007ffe0ff */
[----:B------:R-:W-:-:S04]  /*0900*/  IMAD.WIDE.U32 R8, R17, 0x4, R8 ;  /* 0x0000000411087825 */ /* 0x000fc800078e0008 */
[----:B----45:R-:W-:-:S05]  /*0910*/  FFMA R13, R11, R4, R12 ;  /* 0x000000040b0d7223 */ /* 0x030fca000000000c */
[----:B------:R3:W-:Y:S04]  /*0920*/  STG.E desc[UR8][R14.64], R13 ;  /* 0x0000000d0e007986 */ /* 0x0007e8000c101908 */
[----:B------:R-:W4:Y:S04]  /*0930*/  LDG.E R8, desc[UR8][R8.64] ;  /* 0x0000000808087981 */ /* 0x000f28000c1e1900 */
[----:B--2---:R-:W4:Y:S01]  /*0940*/  LDG.E R12, desc[UR8][R6.64+0x4] ;  /* 0x00000408060c7981 */ /* 0x004f22000c1e1900 */
[----:B------:R-:W-:Y:S01]  /*0950*/  IADD3 R5, PT, PT, R5, 0x2, RZ ;  /* 0x0000000205057810 */ /* 0x000fe20007ffe0ff */
[----:B----4-:R-:W-:-:S05]  /*0960*/  FFMA R12, R8, R12, R13 ;  /* 0x0000000c080c7223 */ /* 0x010fca000000000d */
[----:B------:R3:W-:Y:S02]  /*0970*/  STG.E desc[UR8][R14.64], R12 ;  /* 0x0000000c0e007986 */ /* 0x0007e4000c101908 */
.L_x_3:
[----:B------:R-:W-:Y:S05]  /*0980*/  @P1 EXIT ;  /* 0x000000000000194d */ /* 0x000fea0003800000 */
[----:B------:R-:W4:Y:S01]  /*0990*/  LDC.64 R6, c[0x0][0x380] ;  /* 0x0000e000ff067b82 */ /* 0x000f220000000a00 */
[----:B------:R-:W-:Y:S01]  /*09a0*/  IMAD R3, R5, R0, R3 ;  /* 0x0000000005037224 */ /* 0x000fe200078e0203 */
[----:B------:R-:W-:-:S06]  /*09b0*/  IADD3 R5, PT, PT, R2, R5, RZ ;  /* 0x0000000502057210 */ /* 0x000fcc0007ffe0ff */
[----:B------:R-:W0:Y:S01]  /*09c0*/  LDC.64 R8, c[0x0][0x388] ;  /* 0x0000e200ff087b82 */ /* 0x000e220000000a00 */
[----:B----4-:R-:W-:-:S06]  /*09d0*/  IMAD.WIDE.U32 R2, R3, 0x4, R6 ;  /* 0x0000000403027825 */ /* 0x010fcc00078e0006 */
[----:B------:R-:W4:Y:S01]  /*09e0*/  LDG.E R3, desc[UR8][R2.64] ;  /* 0x0000000802037981 */ /* 0x000f22000c1e1900 */
[----:B0-----:R-:W-:-:S06]  /*09f0*/  IMAD.WIDE R4, R5, 0x4, R8 ;  /* 0x0000000405047825 */ /* 0x001fcc00078e0208 */
[----:B------:R-:W4:Y:S02]  /*0a00*/  LDG.E R4, desc[UR8][R4.64] ;  /* 0x0000000804047981 */ /* 0x000f24000c1e1900 */
[----:B----45:R-:W-:-:S05]  /*0a10*/  FFMA R7, R3, R4, R12 ;  /* 0x0000000403077223 */ /* 0x030fca000000000c */
[----:B------:R-:W-:Y:S01]  /*0a20*/  STG.E desc[UR8][R14.64], R7 ;  /* 0x000000070e007986 */ /* 0x000fe2000c101908 */
[----:B------:R-:W-:Y:S05]  /*0a30*/  EXIT ;  /* 0x000000000000794d */ /* 0x000fea0003800000 */
.L_x_4:
[----:B------:R-:W-:-:S00]  /*0a40*/  BRA `(.L_x_4) ;  /* 0xfffffffc00fc7947 */ /* 0x000fc0000383ffff */
[----:B------:R-:W-:-:S00]  /*0a50*/  NOP ;  /* 0x0000000000007918 */ /* 0x000fc00000000000 */
        /* <DEDUP_REMOVED lines=10> */
.L_x_5:


//--------------------- .nv.shared.reserved.0     --------------------------
	.section	.nv.shared.reserved.0,"aw",@nobits
	.weak		__nv_reservedSMEM_offset_0_alias
	.size		__nv_reservedSMEM_offset_0_alias, 0, 64
	.other		__nv_reservedSMEM_offset_0_alias,@"STO_CUDA_RESERVED_SHARED STV_DEFAULT"
__nv_reservedSMEM_offset_0_alias:
	.zero		0
	.zero		64


//--------------------- .nv.constant0._Z6matMulPfS_S_i --------------------------
	.section	.nv.constant0._Z6matMulPfS_S_i,"a",@progbits
	.sectionflags	@""
	.align	4
.nv.constant0._Z6matMulPfS_S_i:
	.zero		924


//--------------------- SYMBOLS --------------------------

	.type		.nv.reservedSmem.offset0,@object
	.size		.nv.reservedSmem.offset0,0x4
